//
// Generated by NVIDIA NVVM Compiler
//
// Compiler Build ID: CL-36424714
// Cuda compilation tools, release 13.0, V13.0.88
// Based on NVVM 20.0.0
//

.version 9.0
.target sm_100
.address_size 64

	// .globl	_Z4copyPfPKf

.visible .entry _Z4copyPfPKf(
	.param .u64 .ptr .align 1 _Z4copyPfPKf_param_0,
	.param .u64 .ptr .align 1 _Z4copyPfPKf_param_1
)
{
	.reg .b32 	%r<18>;
	.reg .b32 	%f<5>;
	.reg .b64 	%rd<17>;

	ld.param.u64 	%rd1, [_Z4copyPfPKf_param_0];
	ld.param.u64 	%rd2, [_Z4copyPfPKf_param_1];
	mov.u32 	%r1, %ctaid.x;
	shl.b32 	%r2, %r1, 5;
	mov.u32 	%r3, %tid.x;
	add.s32 	%r4, %r2, %r3;
	mov.u32 	%r5, %ctaid.y;
	shl.b32 	%r6, %r5, 5;
	mov.u32 	%r7, %tid.y;
	add.s32 	%r8, %r6, %r7;
	mov.u32 	%r9, %nctaid.x;
	cvta.to.global.u64 	%rd3, %rd2;
	cvta.to.global.u64 	%rd4, %rd1;
	mul.lo.s32 	%r10, %r9, %r8;
	shl.b32 	%r11, %r10, 5;
	add.s32 	%r12, %r4, %r11;
	mul.wide.s32 	%rd5, %r12, 4;
	add.s64 	%rd6, %rd3, %rd5;
	ld.global.f32 	%f1, [%rd6];
	add.s64 	%rd7, %rd4, %rd5;
	st.global.f32 	[%rd7], %f1;
	shl.b32 	%r13, %r9, 8;
	add.s32 	%r14, %r12, %r13;
	mul.wide.s32 	%rd8, %r14, 4;
	add.s64 	%rd9, %rd3, %rd8;
	ld.global.f32 	%f2, [%rd9];
	add.s64 	%rd10, %rd4, %rd8;
	st.global.f32 	[%rd10], %f2;
	shl.b32 	%r15, %r9, 9;
	add.s32 	%r16, %r12, %r15;
	mul.wide.s32 	%rd11, %r16, 4;
	add.s64 	%rd12, %rd3, %rd11;
	ld.global.f32 	%f3, [%rd12];
	add.s64 	%rd13, %rd4, %rd11;
	st.global.f32 	[%rd13], %f3;
	add.s32 	%r17, %r16, %r13;
	mul.wide.s32 	%rd14, %r17, 4;
	add.s64 	%rd15, %rd3, %rd14;
	ld.global.f32 	%f4, [%rd15];
	add.s64 	%rd16, %rd4, %rd14;
	st.global.f32 	[%rd16], %f4;
	ret;

}


// ===== COMPILED SASS (sm_100) =====

	.target	sm_100

	.elftype	@"ET_EXEC"


//--------------------- .note.nv.tkinfo           --------------------------
	.section	.note.nv.tkinfo,"",@"SHT_NOTE"
	.sectionflags	@"SHF_NOTE_NV_TKINFO"
	.tkinfo
        /*0018*/ 	.word	0x00000002
        /*0030*/ 	.string	""
        /*0030*/ 	.string	"ptxas"
        /*0030*/ 	.string	"Cuda compilation tools, release 13.0, V13.0.88"
        /*0030*/ 	.string	"Build cuda_13.0.r13.0/compiler.36424714_0"
        /*0030*/ 	.string	"-arch sm_100 -m 64 "



//--------------------- .note.nv.cuinfo           --------------------------
	.section	.note.nv.cuinfo,"",@"SHT_NOTE"
	.sectionflags	@"SHF_NOTE_NV_CUINFO"
        /*0018*/ 	.short	0x0002
        /*001a*/ 	.short	0x0064
        /*001c*/ 	.short	0x0082
	.zero		2


//--------------------- .nv.info                  --------------------------
	.section	.nv.info,"",@"SHT_CUDA_INFO"
	.align	4


	//----- nvinfo : EIATTR_REGCOUNT
	.align		4
        /*0000*/ 	.byte	0x04, 0x2f
        /*0002*/ 	.short	(.L_1 - .L_0)
	.align		4
.L_0:
        /*0004*/ 	.word	index@(_Z4copyPfPKf)
        /*0008*/ 	.word	0x00000018


	//----- nvinfo : EIATTR_FRAME_SIZE
	.align		4
.L_1:
        /*000c*/ 	.byte	0x04, 0x11
        /*000e*/ 	.short	(.L_3 - .L_2)
	.align		4
.L_2:
        /*0010*/ 	.word	index@(_Z4copyPfPKf)
        /*0014*/ 	.word	0x00000000


	//----- nvinfo : EIATTR_MIN_STACK_SIZE
	.align		4
.L_3:
        /*0018*/ 	.byte	0x04, 0x12
        /*001a*/ 	.short	(.L_5 - .L_4)
	.align		4
.L_4:
        /*001c*/ 	.word	index@(_Z4copyPfPKf)
        /*0020*/ 	.word	0x00000000
.L_5:


//--------------------- .nv.compat                --------------------------
	.section	.nv.compat,"",@"SHT_CUDA_COMPAT_INFO"
	.align	4
        /*0000*/ 	.byte	0x02, 0x09, 0x00, 0x00, 0x02, 0x02, 0x01, 0x00, 0x02, 0x05, 0x05, 0x00, 0x03, 0x07, 0x01, 0x01
        /*0010*/ 	.byte	0x02, 0x03, 0x00, 0x00, 0x02, 0x06, 0x01, 0x00, 0x04, 0x0b, 0x08, 0x00, 0x09, 0x00, 0x00, 0x00
        /*0020*/ 	.byte	0x00, 0x00, 0x00, 0x00


//--------------------- .nv.info._Z4copyPfPKf     --------------------------
	.section	.nv.info._Z4copyPfPKf,"",@"SHT_CUDA_INFO"
	.sectionflags	@""
	.align	4


	//----- nvinfo : EIATTR_CUDA_API_VERSION
	.align		4
        /*0000*/ 	.byte	0x04, 0x37
        /*0002*/ 	.short	(.L_7 - .L_6)
.L_6:
        /*0004*/ 	.word	0x00000082


	//----- nvinfo : EIATTR_KPARAM_INFO
	.align		4
.L_7:
        /*0008*/ 	.byte	0x04, 0x17
        /*000a*/ 	.short	(.L_9 - .L_8)
.L_8:
        /*000c*/ 	.word	0x00000000
        /*0010*/ 	.short	0x0001
        /*0012*/ 	.short	0x0008
        /*0014*/ 	.byte	0x00, 0xf5, 0x21, 0x00


	//----- nvinfo : EIATTR_KPARAM_INFO
	.align		4
.L_9:
        /*0018*/ 	.byte	0x04, 0x17
        /*001a*/ 	.short	(.L_11 - .L_10)
.L_10:
        /*001c*/ 	.word	0x00000000
        /*0020*/ 	.short	0x0000
        /*0022*/ 	.short	0x0000
        /*0024*/ 	.byte	0x00, 0xf5, 0x21, 0x00


	//----- nvinfo : EIATTR_SPARSE_MMA_MASK
	.align		4
.L_11:
        /*0028*/ 	.byte	0x03, 0x50
        /*002a*/ 	.short	0x0000


	//----- nvinfo : EIATTR_MAXREG_COUNT
	.align		4
        /*002c*/ 	.byte	0x03, 0x1b
        /*002e*/ 	.short	0x00ff


	//----- nvinfo : EIATTR_MERCURY_ISA_VERSION
	.align		4
        /*0030*/ 	.byte	0x03, 0x5f
        /*0032*/ 	.short	0x0101


	//----- nvinfo : EIATTR_VRC_CTA_INIT_COUNT
	.align		4
        /*0034*/ 	.byte	0x02, 0x4a
	.zero		1
	.zero		1


	//----- nvinfo : EIATTR_EXIT_INSTR_OFFSETS
	.align		4
        /*0038*/ 	.byte	0x04, 0x1c
        /*003a*/ 	.short	(.L_13 - .L_12)


	//   ....[0]....
.L_12:
        /*003c*/ 	.word	0x00000200


	//----- nvinfo : EIATTR_CBANK_PARAM_SIZE
	.align		4
.L_13:
        /*0040*/ 	.byte	0x03, 0x19
        /*0042*/ 	.short	0x0010


	//----- nvinfo : EIATTR_PARAM_CBANK
	.align		4
        /*0044*/ 	.byte	0x04, 0x0a
        /*0046*/ 	.short	(.L_15 - .L_14)
	.align		4
.L_14:
        /*0048*/ 	.word	index@(.nv.constant0._Z4copyPfPKf)
        /*004c*/ 	.short	0x0380
        /*004e*/ 	.short	0x0010


	//----- nvinfo : EIATTR_SW_WAR
	.align		4
.L_15:
        /*0050*/ 	.byte	0x04, 0x36
        /*0052*/ 	.short	(.L_17 - .L_16)
.L_16:
        /*0054*/ 	.word	0x00000008
.L_17:


//--------------------- .nv.callgraph             --------------------------
	.section	.nv.callgraph,"",@"SHT_CUDA_CALLGRAPH"
	.align	4
	.sectionentsize	8
	.align		4
        /*0000*/ 	.word	0x00000000
	.align		4
        /*0004*/ 	.word	0xffffffff
	.align		4
        /*0008*/ 	.word	0x00000000
	.align		4
        /*000c*/ 	.word	0xfffffffe
	.align		4
        /*0010*/ 	.word	0x00000000
	.align		4
        /*0014*/ 	.word	0xfffffffd
	.align		4
        /*0018*/ 	.word	0x00000000
	.align		4
        /*001c*/ 	.word	0xfffffffc


//--------------------- .text._Z4copyPfPKf        --------------------------
	.section	.text._Z4copyPfPKf,"ax",@progbits
	.align	128
        .global         _Z4copyPfPKf
        .type           _Z4copyPfPKf,@function
        .size           _Z4copyPfPKf,(.L_x_1 - _Z4copyPfPKf)
        .other          _Z4copyPfPKf,@"STO_CUDA_ENTRY STV_DEFAULT"
_Z4copyPfPKf:
.text._Z4copyPfPKf:
[----:B------:R-:W-:Y:S01]  /*0000*/  LDC R1, c[0x0][0x37c] ;  /* 0x0000df00ff017b82 */ /* 0x000fe20000000800 */
[----:B------:R-:W0:Y:S07]  /*0010*/  S2R R0, SR_CTAID.Y ;  /* 0x0000000000007919 */ /* 0x000e2e0000002600 */
[----:B------:R-:W1:Y:S01]  /*0020*/  LDC R16, c[0x0][0x370] ;  /* 0x0000dc00ff107b82 */ /* 0x000e620000000800 */
[----:B------:R-:W2:Y:S01]  /*0030*/  LDCU.64 UR4, c[0x0][0x358] ;  /* 0x00006b00ff0477ac */ /* 0x000ea20008000a00 */
[----:B------:R-:W0:Y:S01]  /*0040*/  S2R R5, SR_TID.Y ;  /* 0x0000000000057919 */ /* 0x000e220000002200 */
[----:B------:R-:W3:Y:S05]  /*0050*/  S2R R4, SR_CTAID.X ;  /* 0x0000000000047919 */ /* 0x000eea0000002500 */
[----:B------:R-:W4:Y:S01]  /*0060*/  LDC.64 R2, c[0x0][0x388] ;  /* 0x0000e200ff027b82 */ /* 0x000f220000000a00 */
[----:B------:R-:W3:Y:S01]  /*0070*/  S2R R7, SR_TID.X ;  /* 0x0000000000077919 */ /* 0x000ee20000002100 */
[----:B0-----:R-:W-:-:S05]  /*0080*/  LEA R0, R0, R5, 0x5 ;  /* 0x0000000500007211 */ /* 0x001fca00078e28ff */
[----:B-1----:R-:W-:Y:S01]  /*0090*/  IMAD R5, R0, R16, RZ ;  /* 0x0000001000057224 */ /* 0x002fe200078e02ff */
[----:B---3--:R-:W-:-:S04]  /*00a0*/  LEA R0, R4, R7, 0x5 ;  /* 0x0000000704007211 */ /* 0x008fc800078e28ff */
[----:B------:R-:W-:Y:S02]  /*00b0*/  LEA R13, R5, R0, 0x5 ;  /* 0x00000000050d7211 */ /* 0x000fe400078e28ff */
[----:B------:R-:W0:Y:S03]  /*00c0*/  LDC.64 R4, c[0x0][0x380] ;  /* 0x0000e000ff047b82 */ /* 0x000e260000000a00 */
[----:B----4-:R-:W-:-:S05]  /*00d0*/  IMAD.WIDE R6, R13, 0x4, R2 ;  /* 0x000000040d067825 */ /* 0x010fca00078e0202 */
[----:B--2---:R-:W2:Y:S01]  /*00e0*/  LDG.E R17, desc[UR4][R6.64] ;  /* 0x0000000406117981 */ /* 0x004ea2000c1e1900 */
[----:B------:R-:W-:-:S05]  /*00f0*/  LEA R15, R16, R13, 0x8 ;  /* 0x0000000d100f7211 */ /* 0x000fca00078e40ff */
[----:B------:R-:W-:-:S04]  /*0100*/  IMAD.WIDE R10, R15, 0x4, R2 ;  /* 0x000000040f0a7825 */ /* 0x000fc800078e0202 */
[----:B0-----:R-:W-:-:S05]  /*0110*/  IMAD.WIDE R8, R13, 0x4, R4 ;  /* 0x000000040d087825 */ /* 0x001fca00078e0204 */
[----:B--2---:R-:W-:Y:S04]  /*0120*/  STG.E desc[UR4][R8.64], R17 ;  /* 0x0000001108007986 */ /* 0x004fe8000c101904 */
[----:B------:R-:W2:Y:S01]  /*0130*/  LDG.E R11, desc[UR4][R10.64] ;  /* 0x000000040a0b7981 */ /* 0x000ea2000c1e1900 */
[----:B------:R-:W-:Y:S01]  /*0140*/  LEA R19, R16, R13, 0x9 ;  /* 0x0000000d10137211 */ /* 0x000fe200078e48ff */
[----:B------:R-:W-:-:S04]  /*0150*/  IMAD.WIDE R12, R15, 0x4, R4 ;  /* 0x000000040f0c7825 */ /* 0x000fc800078e0204 */
[C---:B------:R-:W-:Y:S01]  /*0160*/  IMAD.WIDE R14, R19.reuse, 0x4, R2 ;  /* 0x00000004130e7825 */ /* 0x040fe200078e0202 */
[----:B------:R-:W-:Y:S01]  /*0170*/  LEA R21, R16, R19, 0x8 ;  /* 0x0000001310157211 */ /* 0x000fe200078e40ff */
[----:B--2---:R-:W-:Y:S04]  /*0180*/  STG.E desc[UR4][R12.64], R11 ;  /* 0x0000000b0c007986 */ /* 0x004fe8000c101904 */
[----:B------:R-:W2:Y:S01]  /*0190*/  LDG.E R15, desc[UR4][R14.64] ;  /* 0x000000040e0f7981 */ /* 0x000ea2000c1e1900 */
[----:B------:R-:W-:-:S04]  /*01a0*/  IMAD.WIDE R6, R19, 0x4, R4 ;  /* 0x0000000413067825 */ /* 0x000fc800078e0204 */
[C---:B------:R-:W-:Y:S01]  /*01b0*/  IMAD.WIDE R2, R21.reuse, 0x4, R2 ;  /* 0x0000000415027825 */ /* 0x040fe200078e0202 */
[----:B--2---:R-:W-:Y:S05]  /*01c0*/  STG.E desc[UR4][R6.64], R15 ;  /* 0x0000000f06007986 */ /* 0x004fea000c101904 */
[----:B------:R-:W2:Y:S01]  /*01d0*/  LDG.E R3, desc[UR4][R2.64] ;  /* 0x0000000402037981 */ /* 0x000ea2000c1e1900 */
[----:B------:R-:W-:-:S05]  /*01e0*/  IMAD.WIDE R4, R21, 0x4, R4 ;  /* 0x0000000415047825 */ /* 0x000fca00078e0204 */
[----:B--2---:R-:W-:Y:S01]  /*01f0*/  STG.E desc[UR4][R4.64], R3 ;  /* 0x0000000304007986 */ /* 0x004fe2000c101904 */
[----:B------:R-:W-:Y:S05]  /*0200*/  EXIT ;  /* 0x000000000000794d */ /* 0x000fea0003800000 */
.L_x_0:
[----:B------:R-:W-:-:S00]  /*0210*/  BRA `(.L_x_0) ;  /* 0xfffffffc00fc7947 */ /* 0x000fc0000383ffff */
[----:B------:R-:W-:-:S00]  /*0220*/  NOP ;  /* 0x0000000000007918 */ /* 0x000fc00000000000 */
        /* <DEDUP_REMOVED lines=13> */
.L_x_1:


//--------------------- .nv.shared.reserved.0     --------------------------
	.section	.nv.shared.reserved.0,"aw",@nobits
	.weak		__nv_reservedSMEM_offset_0_alias
	.size		__nv_reservedSMEM_offset_0_alias, 0, 64
	.other		__nv_reservedSMEM_offset_0_alias,@"STO_CUDA_RESERVED_SHARED STV_DEFAULT"
__nv_reservedSMEM_offset_0_alias:
	.zero		0
	.zero		64


//--------------------- .nv.constant0._Z4copyPfPKf --------------------------
	.section	.nv.constant0._Z4copyPfPKf,"a",@progbits
	.sectionflags	@""
	.align	4
.nv.constant0._Z4copyPfPKf:
	.zero		912


//--------------------- SYMBOLS --------------------------

	.type		.nv.reservedSmem.offset0,@object
	.size		.nv.reservedSmem.offset0,0x4
